//
// Generated by NVIDIA NVVM Compiler
//
// Compiler Build ID: CL-36424714
// Cuda compilation tools, release 13.0, V13.0.88
// Based on NVVM 20.0.0
//

.version 9.0
.target sm_100
.address_size 64

	// .globl	_Z10saxpy_cudaifPfS_

.visible .entry _Z10saxpy_cudaifPfS_(
	.param .u32 _Z10saxpy_cudaifPfS__param_0,
	.param .f32 _Z10saxpy_cudaifPfS__param_1,
	.param .u64 .ptr .align 1 _Z10saxpy_cudaifPfS__param_2,
	.param .u64 .ptr .align 1 _Z10saxpy_cudaifPfS__param_3
)
{
	.reg .b32 	%r<5>;
	.reg .b32 	%f<5>;
	.reg .b64 	%rd<8>;

	ld.param.f32 	%f1, [_Z10saxpy_cudaifPfS__param_1];
	ld.param.u64 	%rd1, [_Z10saxpy_cudaifPfS__param_2];
	ld.param.u64 	%rd2, [_Z10saxpy_cudaifPfS__param_3];
	cvta.to.global.u64 	%rd3, %rd2;
	cvta.to.global.u64 	%rd4, %rd1;
	mov.u32 	%r1, %ctaid.x;
	mov.u32 	%r2, %ntid.x;
	mov.u32 	%r3, %tid.x;
	mad.lo.s32 	%r4, %r1, %r2, %r3;
	mul.wide.s32 	%rd5, %r4, 4;
	add.s64 	%rd6, %rd4, %rd5;
	ld.global.f32 	%f2, [%rd6];
	add.s64 	%rd7, %rd3, %rd5;
	ld.global.f32 	%f3, [%rd7];
	fma.rn.f32 	%f4, %f1, %f2, %f3;
	st.global.f32 	[%rd7], %f4;
	ret;

}


// ===== COMPILED SASS (sm_100) =====

	.target	sm_100

	.elftype	@"ET_EXEC"


//--------------------- .note.nv.tkinfo           --------------------------
	.section	.note.nv.tkinfo,"",@"SHT_NOTE"
	.sectionflags	@"SHF_NOTE_NV_TKINFO"
	.tkinfo
        /*0018*/ 	.word	0x00000002
        /*0030*/ 	.string	""
        /*0030*/ 	.string	"ptxas"
        /*0030*/ 	.string	"Cuda compilation tools, release 13.0, V13.0.88"
        /*0030*/ 	.string	"Build cuda_13.0.r13.0/compiler.36424714_0"
        /*0030*/ 	.string	"-arch sm_100 -m 64 "



//--------------------- .note.nv.cuinfo           --------------------------
	.section	.note.nv.cuinfo,"",@"SHT_NOTE"
	.sectionflags	@"SHF_NOTE_NV_CUINFO"
        /*0018*/ 	.short	0x0002
        /*001a*/ 	.short	0x0064
        /*001c*/ 	.short	0x0082
	.zero		2


//--------------------- .nv.info                  --------------------------
	.section	.nv.info,"",@"SHT_CUDA_INFO"
	.align	4


	//----- nvinfo : EIATTR_REGCOUNT
	.align		4
        /*0000*/ 	.byte	0x04, 0x2f
        /*0002*/ 	.short	(.L_1 - .L_0)
	.align		4
.L_0:
        /*0004*/ 	.word	index@(_Z10saxpy_cudaifPfS_)
        /*0008*/ 	.word	0x0000000a


	//----- nvinfo : EIATTR_FRAME_SIZE
	.align		4
.L_1:
        /*000c*/ 	.byte	0x04, 0x11
        /*000e*/ 	.short	(.L_3 - .L_2)
	.align		4
.L_2:
        /*0010*/ 	.word	index@(_Z10saxpy_cudaifPfS_)
        /*0014*/ 	.word	0x00000000


	//----- nvinfo : EIATTR_MIN_STACK_SIZE
	.align		4
.L_3:
        /*0018*/ 	.byte	0x04, 0x12
        /*001a*/ 	.short	(.L_5 - .L_4)
	.align		4
.L_4:
        /*001c*/ 	.word	index@(_Z10saxpy_cudaifPfS_)
        /*0020*/ 	.word	0x00000000
.L_5:


//--------------------- .nv.compat                --------------------------
	.section	.nv.compat,"",@"SHT_CUDA_COMPAT_INFO"
	.align	4
        /*0000*/ 	.byte	0x02, 0x09, 0x00, 0x00, 0x02, 0x02, 0x01, 0x00, 0x02, 0x05, 0x05, 0x00, 0x03, 0x07, 0x01, 0x01
        /*0010*/ 	.byte	0x02, 0x03, 0x00, 0x00, 0x02, 0x06, 0x01, 0x00, 0x04, 0x0b, 0x08, 0x00, 0x09, 0x00, 0x00, 0x00
        /*0020*/ 	.byte	0x00, 0x00, 0x00, 0x00


//--------------------- .nv.info._Z10saxpy_cudaifPfS_ --------------------------
	.section	.nv.info._Z10saxpy_cudaifPfS_,"",@"SHT_CUDA_INFO"
	.sectionflags	@""
	.align	4


	//----- nvinfo : EIATTR_CUDA_API_VERSION
	.align		4
        /*0000*/ 	.byte	0x04, 0x37
        /*0002*/ 	.short	(.L_7 - .L_6)
.L_6:
        /*0004*/ 	.word	0x00000082


	//----- nvinfo : EIATTR_KPARAM_INFO
	.align		4
.L_7:
        /*0008*/ 	.byte	0x04, 0x17
        /*000a*/ 	.short	(.L_9 - .L_8)
.L_8:
        /*000c*/ 	.word	0x00000000
        /*0010*/ 	.short	0x0003
        /*0012*/ 	.short	0x0010
        /*0014*/ 	.byte	0x00, 0xf5, 0x21, 0x00


	//----- nvinfo : EIATTR_KPARAM_INFO
	.align		4
.L_9:
        /*0018*/ 	.byte	0x04, 0x17
        /*001a*/ 	.short	(.L_11 - .L_10)
.L_10:
        /*001c*/ 	.word	0x00000000
        /*0020*/ 	.short	0x0002
        /*0022*/ 	.short	0x0008
        /*0024*/ 	.byte	0x00, 0xf5, 0x21, 0x00


	//----- nvinfo : EIATTR_KPARAM_INFO
	.align		4
.L_11:
        /*0028*/ 	.byte	0x04, 0x17
        /*002a*/ 	.short	(.L_13 - .L_12)
.L_12:
        /*002c*/ 	.word	0x00000000
        /*0030*/ 	.short	0x0001
        /*0032*/ 	.short	0x0004
        /*0034*/ 	.byte	0x00, 0xf0, 0x11, 0x00


	//----- nvinfo : EIATTR_KPARAM_INFO
	.align		4
.L_13:
        /*0038*/ 	.byte	0x04, 0x17
        /*003a*/ 	.short	(.L_15 - .L_14)
.L_14:
        /*003c*/ 	.word	0x00000000
        /*0040*/ 	.short	0x0000
        /*0042*/ 	.short	0x0000
        /*0044*/ 	.byte	0x00, 0xf0, 0x11, 0x00


	//----- nvinfo : EIATTR_SPARSE_MMA_MASK
	.align		4
.L_15:
        /*0048*/ 	.byte	0x03, 0x50
        /*004a*/ 	.short	0x0000


	//----- nvinfo : EIATTR_MAXREG_COUNT
	.align		4
        /*004c*/ 	.byte	0x03, 0x1b
        /*004e*/ 	.short	0x00ff


	//----- nvinfo : EIATTR_MERCURY_ISA_VERSION
	.align		4
        /*0050*/ 	.byte	0x03, 0x5f
        /*0052*/ 	.short	0x0101


	//----- nvinfo : EIATTR_VRC_CTA_INIT_COUNT
	.align		4
        /*0054*/ 	.byte	0x02, 0x4a
	.zero		1
	.zero		1


	//----- nvinfo : EIATTR_EXIT_INSTR_OFFSETS
	.align		4
        /*0058*/ 	.byte	0x04, 0x1c
        /*005a*/ 	.short	(.L_17 - .L_16)


	//   ....[0]....
.L_16:
        /*005c*/ 	.word	0x000000f0


	//----- nvinfo : EIATTR_CBANK_PARAM_SIZE
	.align		4
.L_17:
        /*0060*/ 	.byte	0x03, 0x19
        /*0062*/ 	.short	0x0018


	//----- nvinfo : EIATTR_PARAM_CBANK
	.align		4
        /*0064*/ 	.byte	0x04, 0x0a
        /*0066*/ 	.short	(.L_19 - .L_18)
	.align		4
.L_18:
        /*0068*/ 	.word	index@(.nv.constant0._Z10saxpy_cudaifPfS_)
        /*006c*/ 	.short	0x0380
        /*006e*/ 	.short	0x0018


	//----- nvinfo : EIATTR_SW_WAR
	.align		4
.L_19:
        /*0070*/ 	.byte	0x04, 0x36
        /*0072*/ 	.short	(.L_21 - .L_20)
.L_20:
        /*0074*/ 	.word	0x00000008
.L_21:


//--------------------- .nv.callgraph             --------------------------
	.section	.nv.callgraph,"",@"SHT_CUDA_CALLGRAPH"
	.align	4
	.sectionentsize	8
	.align		4
        /*0000*/ 	.word	0x00000000
	.align		4
        /*0004*/ 	.word	0xffffffff
	.align		4
        /*0008*/ 	.word	0x00000000
	.align		4
        /*000c*/ 	.word	0xfffffffe
	.align		4
        /*0010*/ 	.word	0x00000000
	.align		4
        /*0014*/ 	.word	0xfffffffd
	.align		4
        /*0018*/ 	.word	0x00000000
	.align		4
        /*001c*/ 	.word	0xfffffffc


//--------------------- .text._Z10saxpy_cudaifPfS_ --------------------------
	.section	.text._Z10saxpy_cudaifPfS_,"ax",@progbits
	.align	128
        .global         _Z10saxpy_cudaifPfS_
        .type           _Z10saxpy_cudaifPfS_,@function
        .size           _Z10saxpy_cudaifPfS_,(.L_x_1 - _Z10saxpy_cudaifPfS_)
        .other          _Z10saxpy_cudaifPfS_,@"STO_CUDA_ENTRY STV_DEFAULT"
_Z10saxpy_cudaifPfS_:
.text._Z10saxpy_cudaifPfS_:
[----:B------:R-:W-:Y:S01]  /*0000*/  LDC R1, c[0x0][0x37c] ;  /* 0x0000df00ff017b82 */ /* 0x000fe20000000800 */
[----:B------:R-:W0:Y:S07]  /*0010*/  S2R R0, SR_TID.X ;  /* 0x0000000000007919 */ /* 0x000e2e0000002100 */
[----:B------:R-:W0:Y:S01]  /*0020*/  S2UR UR6, SR_CTAID.X ;  /* 0x00000000000679c3 */ /* 0x000e220000002500 */
[----:B------:R-:W1:Y:S07]  /*0030*/  LDCU.64 UR4, c[0x0][0x358] ;  /* 0x00006b00ff0477ac */ /* 0x000e6e0008000a00 */
[----:B------:R-:W0:Y:S08]  /*0040*/  LDC R7, c[0x0][0x360] ;  /* 0x0000d800ff077b82 */ /* 0x000e300000000800 */
[----:B------:R-:W2:Y:S08]  /*0050*/  LDC.64 R2, c[0x0][0x388] ;  /* 0x0000e200ff027b82 */ /* 0x000eb00000000a00 */
[----:B------:R-:W3:Y:S01]  /*0060*/  LDC.64 R4, c[0x0][0x390] ;  /* 0x0000e400ff047b82 */ /* 0x000ee20000000a00 */
[----:B0-----:R-:W-:Y:S01]  /*0070*/  IMAD R7, R7, UR6, R0 ;  /* 0x0000000607077c24 */ /* 0x001fe2000f8e0200 */
[----:B------:R-:W0:Y:S03]  /*0080*/  LDCU UR6, c[0x0][0x384] ;  /* 0x00007080ff0677ac */ /* 0x000e260008000800 */
[----:B--2---:R-:W-:-:S06]  /*0090*/  IMAD.WIDE R2, R7, 0x4, R2 ;  /* 0x0000000407027825 */ /* 0x004fcc00078e0202 */
[----:B-1----:R-:W0:Y:S01]  /*00a0*/  LDG.E R2, desc[UR4][R2.64] ;  /* 0x0000000402027981 */ /* 0x002e22000c1e1900 */
[----:B---3--:R-:W-:-:S05]  /*00b0*/  IMAD.WIDE R4, R7, 0x4, R4 ;  /* 0x0000000407047825 */ /* 0x008fca00078e0204 */
[----:B------:R-:W0:Y:S02]  /*00c0*/  LDG.E R7, desc[UR4][R4.64] ;  /* 0x0000000404077981 */ /* 0x000e24000c1e1900 */
[----:B0-----:R-:W-:-:S05]  /*00d0*/  FFMA R7, R2, UR6, R7 ;  /* 0x0000000602077c23 */ /* 0x001fca0008000007 */
[----:B------:R-:W-:Y:S01]  /*00e0*/  STG.E desc[UR4][R4.64], R7 ;  /* 0x0000000704007986 */ /* 0x000fe2000c101904 */
[----:B------:R-:W-:Y:S05]  /*00f0*/  EXIT ;  /* 0x000000000000794d */ /* 0x000fea0003800000 */
.L_x_0:
[----:B------:R-:W-:-:S00]  /*0100*/  BRA `(.L_x_0) ;  /* 0xfffffffc00fc7947 */ /* 0x000fc0000383ffff */
[----:B------:R-:W-:-:S00]  /*0110*/  NOP ;  /* 0x0000000000007918 */ /* 0x000fc00000000000 */
        /* <DEDUP_REMOVED lines=14> */
.L_x_1:


//--------------------- .nv.shared.reserved.0     --------------------------
	.section	.nv.shared.reserved.0,"aw",@nobits
	.weak		__nv_reservedSMEM_offset_0_alias
	.size		__nv_reservedSMEM_offset_0_alias, 0, 64
	.other		__nv_reservedSMEM_offset_0_alias,@"STO_CUDA_RESERVED_SHARED STV_DEFAULT"
__nv_reservedSMEM_offset_0_alias:
	.zero		0
	.zero		64


//--------------------- .nv.constant0._Z10saxpy_cudaifPfS_ --------------------------
	.section	.nv.constant0._Z10saxpy_cudaifPfS_,"a",@progbits
	.sectionflags	@""
	.align	4
.nv.constant0._Z10saxpy_cudaifPfS_:
	.zero		920


//--------------------- SYMBOLS --------------------------

	.type		.nv.reservedSmem.offset0,@object
	.size		.nv.reservedSmem.offset0,0x4
